	.headerflags	@"EF_CUDA_TEXMODE_UNIFIED EF_CUDA_64BIT_ADDRESS EF_CUDA_ACCELERATORS EF_CUDA_SM90 EF_CUDA_VIRTUAL_SM(EF_CUDA_SM90)"
	.elftype	@"ET_EXEC"


//--------------------- .nv.info                  --------------------------
	.section	.nv.info,"",@"SHT_CUDA_INFO"
	.align	4


	//----- nvinfo : EIATTR_REGCOUNT
	.align		4
        /*0000*/ 	.byte	0x04, 0x2f
        /*0002*/ 	.short	(.L_3 - .L_2)
	.align		4
.L_2:
        /*0004*/ 	.word	index@(triton_poi_fused__native_batch_norm_legit_no_training__unsafe_index_add_relu_threshold_backward_11)
        /*0008*/ 	.word	0x00000020


	//----- nvinfo : EIATTR_MIN_STACK_SIZE
	.align		4
.L_3:
        /*000c*/ 	.byte	0x04, 0x12
        /*000e*/ 	.short	(.L_5 - .L_4)
	.align		4
.L_4:
        /*0010*/ 	.word	index@(triton_poi_fused__native_batch_norm_legit_no_training__unsafe_index_add_relu_threshold_backward_11)
        /*0014*/ 	.word	0x00000000


	//----- nvinfo : EIATTR_FRAME_SIZE
	.align		4
.L_5:
        /*0018*/ 	.byte	0x04, 0x11
        /*001a*/ 	.short	(.L_7 - .L_6)
	.align		4
.L_6:
        /*001c*/ 	.word	index@(triton_poi_fused__native_batch_norm_legit_no_training__unsafe_index_add_relu_threshold_backward_11)
        /*0020*/ 	.word	0x00000000


	//----- nvinfo : EIATTR_MIN_STACK_SIZE
	.align		4
.L_7:
        /*0024*/ 	.byte	0x04, 0x12
        /*0026*/ 	.short	(.L_9 - .L_8)
	.align		4
.L_8:
        /*0028*/ 	.word	index@(triton_poi_fused__native_batch_norm_legit_no_training__unsafe_index_add_relu_threshold_backward_11)
        /*002c*/ 	.word	0x00000000
.L_9:


//--------------------- .nv.info.triton_poi_fused__native_batch_norm_legit_no_training__unsafe_index_add_relu_threshold_backward_11 --------------------------
	.section	.nv.info.triton_poi_fused__native_batch_norm_legit_no_training__unsafe_index_add_relu_threshold_backward_11,"",@"SHT_CUDA_INFO"
	.sectionflags	@""
	.align	4


	//----- nvinfo : EIATTR_CUDA_API_VERSION
	.align		4
        /*0000*/ 	.byte	0x04, 0x37
        /*0002*/ 	.short	(.L_11 - .L_10)
.L_10:
        /*0004*/ 	.word	0x0000007c


	//----- nvinfo : EIATTR_KPARAM_INFO
	.align		4
.L_11:
        /*0008*/ 	.byte	0x04, 0x17
        /*000a*/ 	.short	(.L_13 - .L_12)
.L_12:
        /*000c*/ 	.word	0x00000000
        /*0010*/ 	.short	0x000b
        /*0012*/ 	.short	0x0054
        /*0014*/ 	.byte	0x00, 0xf0, 0x11, 0x00


	//----- nvinfo : EIATTR_KPARAM_INFO
	.align		4
.L_13:
        /*0018*/ 	.byte	0x04, 0x17
        /*001a*/ 	.short	(.L_15 - .L_14)
.L_14:
        /*001c*/ 	.word	0x00000000
        /*0020*/ 	.short	0x000a
        /*0022*/ 	.short	0x0050
        /*0024*/ 	.byte	0x00, 0xf0, 0x11, 0x00


	//----- nvinfo : EIATTR_KPARAM_INFO
	.align		4
.L_15:
        /*0028*/ 	.byte	0x04, 0x17
        /*002a*/ 	.short	(.L_17 - .L_16)
.L_16:
        /*002c*/ 	.word	0x00000000
        /*0030*/ 	.short	0x0009
        /*0032*/ 	.short	0x0048
        /*0034*/ 	.byte	0x00, 0xf4, 0x21, 0x00


	//----- nvinfo : EIATTR_KPARAM_INFO
	.align		4
.L_17:
        /*0038*/ 	.byte	0x04, 0x17
        /*003a*/ 	.short	(.L_19 - .L_18)
.L_18:
        /*003c*/ 	.word	0x00000000
        /*0040*/ 	.short	0x0008
        /*0042*/ 	.short	0x0040
        /*0044*/ 	.byte	0x00, 0xf4, 0x21, 0x00


	//----- nvinfo : EIATTR_KPARAM_INFO
	.align		4
.L_19:
        /*0048*/ 	.byte	0x04, 0x17
        /*004a*/ 	.short	(.L_21 - .L_20)
.L_20:
        /*004c*/ 	.word	0x00000000
        /*0050*/ 	.short	0x0007
        /*0052*/ 	.short	0x0038
        /*0054*/ 	.byte	0x00, 0xf4, 0x21, 0x00


	//----- nvinfo : EIATTR_KPARAM_INFO
	.align		4
.L_21:
        /*0058*/ 	.byte	0x04, 0x17
        /*005a*/ 	.short	(.L_23 - .L_22)
.L_22:
        /*005c*/ 	.word	0x00000000
        /*0060*/ 	.short	0x0006
        /*0062*/ 	.short	0x0030
        /*0064*/ 	.byte	0x00, 0xf4, 0x21, 0x00


	//----- nvinfo : EIATTR_KPARAM_INFO
	.align		4
.L_23:
        /*0068*/ 	.byte	0x04, 0x17
        /*006a*/ 	.short	(.L_25 - .L_24)
.L_24:
        /*006c*/ 	.word	0x00000000
        /*0070*/ 	.short	0x0005
        /*0072*/ 	.short	0x0028
        /*0074*/ 	.byte	0x00, 0xf4, 0x21, 0x00


	//----- nvinfo : EIATTR_KPARAM_INFO
	.align		4
.L_25:
        /*0078*/ 	.byte	0x04, 0x17
        /*007a*/ 	.short	(.L_27 - .L_26)
.L_26:
        /*007c*/ 	.word	0x00000000
        /*0080*/ 	.short	0x0004
        /*0082*/ 	.short	0x0020
        /*0084*/ 	.byte	0x00, 0xf4, 0x21, 0x00


	//----- nvinfo : EIATTR_KPARAM_INFO
	.align		4
.L_27:
        /*0088*/ 	.byte	0x04, 0x17
        /*008a*/ 	.short	(.L_29 - .L_28)
.L_28:
        /*008c*/ 	.word	0x00000000
        /*0090*/ 	.short	0x0003
        /*0092*/ 	.short	0x0018
        /*0094*/ 	.byte	0x00, 0xf4, 0x21, 0x00


	//----- nvinfo : EIATTR_KPARAM_INFO
	.align		4
.L_29:
        /*0098*/ 	.byte	0x04, 0x17
        /*009a*/ 	.short	(.L_31 - .L_30)
.L_30:
        /*009c*/ 	.word	0x00000000
        /*00a0*/ 	.short	0x0002
        /*00a2*/ 	.short	0x0010
        /*00a4*/ 	.byte	0x00, 0xf4, 0x21, 0x00


	//----- nvinfo : EIATTR_KPARAM_INFO
	.align		4
.L_31:
        /*00a8*/ 	.byte	0x04, 0x17
        /*00aa*/ 	.short	(.L_33 - .L_32)
.L_32:
        /*00ac*/ 	.word	0x00000000
        /*00b0*/ 	.short	0x0001
        /*00b2*/ 	.short	0x0008
        /*00b4*/ 	.byte	0x00, 0xf4, 0x21, 0x00


	//----- nvinfo : EIATTR_KPARAM_INFO
	.align		4
.L_33:
        /*00b8*/ 	.byte	0x04, 0x17
        /*00ba*/ 	.short	(.L_35 - .L_34)
.L_34:
        /*00bc*/ 	.word	0x00000000
        /*00c0*/ 	.short	0x0000
        /*00c2*/ 	.short	0x0000
        /*00c4*/ 	.byte	0x00, 0xf4, 0x21, 0x00


	//----- nvinfo : EIATTR_SPARSE_MMA_MASK
	.align		4
.L_35:
        /*00c8*/ 	.byte	0x03, 0x50
        /*00ca*/ 	.short	0x0000


	//----- nvinfo : EIATTR_MAXREG_COUNT
	.align		4
        /*00cc*/ 	.byte	0x03, 0x1b
        /*00ce*/ 	.short	0x00ff


	//----- nvinfo : EIATTR_EXIT_INSTR_OFFSETS
	.align		4
        /*00d0*/ 	.byte	0x04, 0x1c
        /*00d2*/ 	.short	(.L_37 - .L_36)


	//   ....[0]....
.L_36:
        /*00d4*/ 	.word	0x000008d0


	//   ....[1]....
        /*00d8*/ 	.word	0x000008f0


	//----- nvinfo : EIATTR_REQNTID
	.align		4
.L_37:
        /*00dc*/ 	.byte	0x04, 0x10
        /*00de*/ 	.short	(.L_39 - .L_38)
.L_38:
        /*00e0*/ 	.word	0x00000080
        /*00e4*/ 	.word	0x00000001
        /*00e8*/ 	.word	0x00000001


	//----- nvinfo : EIATTR_CBANK_PARAM_SIZE
	.align		4
.L_39:
        /*00ec*/ 	.byte	0x03, 0x19
        /*00ee*/ 	.short	0x0058


	//----- nvinfo : EIATTR_PARAM_CBANK
	.align		4
        /*00f0*/ 	.byte	0x04, 0x0a
        /*00f2*/ 	.short	(.L_41 - .L_40)
	.align		4
.L_40:
        /*00f4*/ 	.word	index@(.nv.constant0.triton_poi_fused__native_batch_norm_legit_no_training__unsafe_index_add_relu_threshold_backward_11)
        /*00f8*/ 	.short	0x0210
        /*00fa*/ 	.short	0x0058


	//----- nvinfo : EIATTR_SW_WAR
	.align		4
.L_41:
        /*00fc*/ 	.byte	0x04, 0x36
        /*00fe*/ 	.short	(.L_43 - .L_42)
.L_42:
        /*0100*/ 	.word	0x00000008
.L_43:


//--------------------- .nv.callgraph             --------------------------
	.section	.nv.callgraph,"",@"SHT_CUDA_CALLGRAPH"
	.align	4
	.sectionentsize	8
	.align		4
        /*0000*/ 	.word	0x00000000
	.align		4
        /*0004*/ 	.word	0xffffffff
	.align		4
        /*0008*/ 	.word	0x00000000
	.align		4
        /*000c*/ 	.word	0xfffffffe
	.align		4
        /*0010*/ 	.word	0x00000000
	.align		4
        /*0014*/ 	.word	0xfffffffd
	.align		4
        /*0018*/ 	.word	0x00000000
	.align		4
        /*001c*/ 	.word	0xfffffffc


//--------------------- .nv.constant4             --------------------------
	.section	.nv.constant4,"a",@progbits
	.align	8
	.align		8
.nv.constant4:
        /*0000*/ 	.dword	_$_str
	.align		8
        /*0008*/ 	.dword	_$_str_$_2


//--------------------- .text.triton_poi_fused__native_batch_norm_legit_no_training__unsafe_index_add_relu_threshold_backward_11 --------------------------
	.section	.text.triton_poi_fused__native_batch_norm_legit_no_training__unsafe_index_add_relu_threshold_backward_11,"ax",@progbits
	.sectionflags	@"SHF_BARRIERS=1"
	.align	128
        .global         triton_poi_fused__native_batch_norm_legit_no_training__unsafe_index_add_relu_threshold_backward_11
        .type           triton_poi_fused__native_batch_norm_legit_no_training__unsafe_index_add_relu_threshold_backward_11,@function
        .size           triton_poi_fused__native_batch_norm_legit_no_training__unsafe_index_add_relu_threshold_backward_11,(.L_x_1 - triton_poi_fused__native_batch_norm_legit_no_training__unsafe_index_add_relu_threshold_backward_11)
        .other          triton_poi_fused__native_batch_norm_legit_no_training__unsafe_index_add_relu_threshold_backward_11,@"STO_CUDA_ENTRY STV_DEFAULT"
triton_poi_fused__native_batch_norm_legit_no_training__unsafe_index_add_relu_threshold_backward_11:
.text.triton_poi_fused__native_batch_norm_legit_no_training__unsafe_index_add_relu_threshold_backward_11:
[----:B------:R-:W0:Y:S01]  /*0000*/  LDC R1, c[0x0][0x28] ;  /* 0x00000a00ff017b82 */ /* 0x000e220000000800 */
[----:B------:R-:W1:Y:S07]  /*0010*/  S2R R0, SR_TID.X ;  /* 0x0000000000007919 */ /* 0x000e6e0000002100 */
[----:B------:R-:W2:Y:S01]  /*0020*/  LDC.64 R10, c[0x0][0x238] ;  /* 0x00008e00ff0a7b82 */ /* 0x000ea20000000a00 */
[----:B------:R-:W-:Y:S01]  /*0030*/  ULDC.64 UR6, c[0x0][0x208] ;  /* 0x0000820000067ab9 */ /* 0x000fe20000000a00 */
[----:B------:R-:W3:Y:S01]  /*0040*/  S2R R2, SR_CTAID.X ;  /* 0x0000000000027919 */ /* 0x000ee20000002500 */
[----:B------:R-:W-:-:S05]  /*0050*/  CS2R R8, SRZ ;  /* 0x0000000000087805 */ /* 0x000fca000001ff00 */
[----:B------:R-:W4:Y:S08]  /*0060*/  LDC.64 R12, c[0x0][0x220] ;  /* 0x00008800ff0c7b82 */ /* 0x000f300000000a00 */
[----:B------:R-:W5:Y:S01]  /*0070*/  LDC.64 R28, c[0x0][0x218] ;  /* 0x00008600ff1c7b82 */ /* 0x000f620000000a00 */
[----:B------:R-:W-:Y:S01]  /*0080*/  CS2R R18, SRZ ;  /* 0x0000000000127805 */ /* 0x000fe2000001ff00 */
[----:B------:R-:W-:Y:S01]  /*0090*/  ULDC.64 UR4, c[0x0][0x240] ;  /* 0x0000900000047ab9 */ /* 0x000fe20000000a00 */
[----:B-1----:R-:W-:Y:S01]  /*00a0*/  SHF.R.U32.HI R5, RZ, 0x5, R0 ;  /* 0x00000005ff057819 */ /* 0x002fe20000011600 */
[----:B---3--:R-:W-:-:S03]  /*00b0*/  IMAD.SHL.U32 R2, R2, 0x4, RZ ;  /* 0x0000000402027824 */ /* 0x008fc600078e00ff */
[----:B------:R-:W-:-:S04]  /*00c0*/  SGXT.U32 R5, R5, 0x2 ;  /* 0x000000020505781a */ /* 0x000fc80000000000 */
[----:B------:R-:W-:-:S04]  /*00d0*/  LOP3.LUT R20, R2, R5, RZ, 0xfc, !PT ;  /* 0x0000000502147212 */ /* 0x000fc800078efcff */
[C---:B------:R-:W-:Y:S02]  /*00e0*/  LEA.HI R3, R20.reuse, R20, RZ, 0x1 ;  /* 0x0000001414037211 */ /* 0x040fe400078f08ff */
[----:B------:R-:W-:Y:S02]  /*00f0*/  ISETP.GE.AND P0, PT, R20, 0x4, PT ;  /* 0x000000041400780c */ /* 0x000fe40003f06270 */
[----:B------:R-:W-:-:S05]  /*0100*/  LOP3.LUT R7, R3, 0xfffffffe, RZ, 0xc0, !PT ;  /* 0xfffffffe03077812 */ /* 0x000fca00078ec0ff */
[----:B------:R-:W-:Y:S01]  /*0110*/  IMAD.IADD R15, R20, 0x1, -R7 ;  /* 0x00000001140f7824 */ /* 0x000fe200078e0a07 */
[----:B------:R-:W-:-:S03]  /*0120*/  CS2R R6, SRZ ;  /* 0x0000000000067805 */ /* 0x000fc6000001ff00 */
[----:B--2---:R-:W-:Y:S01]  /*0130*/  IMAD.WIDE R14, R15, 0x8, R10 ;  /* 0x000000080f0e7825 */ /* 0x004fe200078e020a */
[----:B------:R-:W-:-:S04]  /*0140*/  SHF.R.S32.HI R3, RZ, 0x1, R3 ;  /* 0x00000001ff037819 */ /* 0x000fc80000011403 */
[----:B------:R1:W2:Y:S01]  /*0150*/  @!P0 LDG.E.EL.64 R6, desc[UR6][R14.64] ;  /* 0x000000060e068981 */ /* 0x0002a2000c2e1b00 */
[----:B------:R-:W-:-:S05]  /*0160*/  IMAD.WIDE R10, R3, 0x8, R10 ;  /* 0x00000008030a7825 */ /* 0x000fca00078e020a */
[----:B------:R3:W2:Y:S01]  /*0170*/  @!P0 LDG.E.EL.64 R8, desc[UR6][R10.64] ;  /* 0x000000060a088981 */ /* 0x0006a2000c2e1b00 */
[----:B------:R-:W-:Y:S01]  /*0180*/  IMAD.SHL.U32 R24, R0, 0x2, RZ ;  /* 0x0000000200187824 */ /* 0x000fe200078e00ff */
[----:B------:R-:W4:Y:S01]  /*0190*/  S2R R3, SR_CTAID.Y ;  /* 0x0000000000037919 */ /* 0x000f220000002600 */
[----:B-1----:R-:W1:Y:S01]  /*01a0*/  LDC.64 R14, c[0x0][0x210] ;  /* 0x00008400ff0e7b82 */ /* 0x002e620000000a00 */
[----:B---3--:R-:W-:Y:S01]  /*01b0*/  CS2R R10, SRZ ;  /* 0x00000000000a7805 */ /* 0x008fe2000001ff00 */
[----:B0---4-:R-:W-:-:S05]  /*01c0*/  IMAD.SHL.U32 R3, R3, 0x40, RZ ;  /* 0x0000004003037824 */ /* 0x011fca00078e00ff */
[----:B------:R-:W-:-:S04]  /*01d0*/  LOP3.LUT R4, R3, 0x3e, R24, 0xf8, !PT ;  /* 0x0000003e03047812 */ /* 0x000fc800078ef818 */
[----:B------:R-:W-:Y:S02]  /*01e0*/  SHF.R.S32.HI R17, RZ, 0x1f, R4 ;  /* 0x0000001fff117819 */ /* 0x000fe40000011404 */
[----:B------:R-:W-:Y:S02]  /*01f0*/  ISETP.GE.AND P1, PT, R4, 0x200, PT ;  /* 0x000002000400780c */ /* 0x000fe40003f26270 */
[----:B------:R-:W-:Y:S02]  /*0200*/  LEA.HI R26, R17, R4, RZ, 0x7 ;  /* 0x00000004111a7211 */ /* 0x000fe400078f38ff */
[----:B------:R-:W0:Y:S02]  /*0210*/  LDC.64 R16, c[0x0][0x230] ;  /* 0x00008c00ff107b82 */ /* 0x000e240000000a00 */
[----:B------:R-:W-:-:S05]  /*0220*/  LOP3.LUT R25, R26, 0xffffff80, RZ, 0xc0, !PT ;  /* 0xffffff801a197812 */ /* 0x000fca00078ec0ff */
[----:B------:R-:W-:-:S04]  /*0230*/  IMAD.IADD R25, R4, 0x1, -R25 ;  /* 0x0000000104197824 */ /* 0x000fc800078e0a19 */
[C---:B------:R-:W-:Y:S02]  /*0240*/  IMAD.WIDE R22, R25.reuse, 0x4, R12 ;  /* 0x0000000419167825 */ /* 0x040fe400078e020c */
[----:B------:R-:W3:Y:S03]  /*0250*/  LDC.64 R12, c[0x0][0x228] ;  /* 0x00008a00ff0c7b82 */ /* 0x000ee60000000a00 */
[----:B------:R4:W2:Y:S01]  /*0260*/  @!P1 LDG.E.EL.64 R10, desc[UR6][R22.64] ;  /* 0x00000006160a9981 */ /* 0x0008a2000c2e1b00 */
[----:B------:R-:W-:Y:S01]  /*0270*/  SHF.R.S32.HI R26, RZ, 0x7, R26 ;  /* 0x00000007ff1a7819 */ /* 0x000fe2000001141a */
[----:B------:R-:W-:Y:S01]  /*0280*/  IMAD R21, R20, 0x80, R25 ;  /* 0x0000008014157824 */ /* 0x000fe200078e0219 */
[----:B------:R-:W-:Y:S01]  /*0290*/  ISETP.LT.AND P0, PT, R4, 0x200, !P0 ;  /* 0x000002000400780c */ /* 0x000fe20004701270 */
[----:B-----5:R-:W-:-:S04]  /*02a0*/  IMAD.WIDE R28, R25, 0x4, R28 ;  /* 0x00000004191c7825 */ /* 0x020fc800078e021c */
[----:B------:R-:W-:Y:S01]  /*02b0*/  IMAD R4, R26, 0x200, R21 ;  /* 0x000002001a047824 */ /* 0x000fe200078e0215 */
[----:B------:R-:W-:Y:S01]  /*02c0*/  CS2R R20, SRZ ;  /* 0x0000000000147805 */ /* 0x000fe2000001ff00 */
[----:B------:R3:W5:Y:S01]  /*02d0*/  @!P1 LDG.E.EL.64 R18, desc[UR6][R28.64] ;  /* 0x000000061c129981 */ /* 0x000762000c2e1b00 */
[----:B----4-:R-:W-:Y:S01]  /*02e0*/  CS2R R22, SRZ ;  /* 0x0000000000167805 */ /* 0x010fe2000001ff00 */
[----:B-1----:R-:W-:-:S05]  /*02f0*/  IMAD.WIDE R14, R4, 0x4, R14 ;  /* 0x00000004040e7825 */ /* 0x002fca00078e020e */
[----:B------:R1:W5:Y:S01]  /*0300*/  @P0 LDG.E.EL.64 R20, desc[UR6][R14.64] ;  /* 0x000000060e140981 */ /* 0x000362000c2e1b00 */
[----:B0-----:R-:W-:-:S04]  /*0310*/  IMAD.WIDE R16, R25, 0x4, R16 ;  /* 0x0000000419107825 */ /* 0x001fc800078e0210 */
[----:B---3--:R-:W-:Y:S01]  /*0320*/  IMAD.WIDE R28, R25, 0x4, R12 ;  /* 0x00000004191c7825 */ /* 0x008fe200078e020c */
[----:B------:R-:W-:-:S04]  /*0330*/  CS2R R12, SRZ ;  /* 0x00000000000c7805 */ /* 0x000fc8000001ff00 */
[----:B------:R-:W3:Y:S04]  /*0340*/  @!P1 LDG.E.EL.64 R22, desc[UR6][R28.64] ;  /* 0x000000061c169981 */ /* 0x000ee8000c2e1b00 */
[----:B------:R-:W3:Y:S01]  /*0350*/  @!P1 LDG.E.EL.64 R12, desc[UR6][R16.64] ;  /* 0x00000006100c9981 */ /* 0x000ee2000c2e1b00 */
[----:B--2---:R-:W-:-:S04]  /*0360*/  SHF.R.U32.HI R27, RZ, 0x19, R7 ;  /* 0x00000019ff1b7819 */ /* 0x004fc80000011607 */
[----:B------:R-:W-:-:S04]  /*0370*/  LOP3.LUT R27, R27, 0x40, RZ, 0xc0, !PT ;  /* 0x000000401b1b7812 */ /* 0x000fc800078ec0ff */
[----:B------:R-:W-:Y:S02]  /*0380*/  IADD3 R27, P1, R6, R27, RZ ;  /* 0x0000001b061b7210 */ /* 0x000fe40007f3e0ff */
[----:B-1----:R-:W-:-:S03]  /*0390*/  SHF.R.U32.HI R15, RZ, 0x19, R9 ;  /* 0x00000019ff0f7819 */ /* 0x002fc60000011609 */
[----:B------:R-:W-:Y:S01]  /*03a0*/  IMAD.X R7, RZ, RZ, R7, P1 ;  /* 0x000000ffff077224 */ /* 0x000fe200008e0607 */
[----:B------:R-:W-:Y:S02]  /*03b0*/  LEA R6, P1, R27, UR4, 0x9 ;  /* 0x000000041b067c11 */ /* 0x000fe4000f8248ff */
[----:B------:R-:W-:Y:S02]  /*03c0*/  LOP3.LUT R15, R15, 0x40, RZ, 0xc0, !PT ;  /* 0x000000400f0f7812 */ /* 0x000fe400078ec0ff */
[----:B------:R-:W-:Y:S02]  /*03d0*/  LEA.HI.X R7, R27, UR5, R7, 0x9, P1 ;  /* 0x000000051b077c11 */ /* 0x000fe400088f4c07 */
[----:B------:R-:W-:Y:S01]  /*03e0*/  IADD3 R15, P1, R8, R15, RZ ;  /* 0x0000000f080f7210 */ /* 0x000fe20007f3e0ff */
[----:B------:R-:W-:-:S04]  /*03f0*/  IMAD.WIDE R6, R25, 0x4, R6 ;  /* 0x0000000419067825 */ /* 0x000fc800078e0206 */
[----:B------:R-:W-:Y:S01]  /*0400*/  IMAD.X R8, RZ, RZ, R9, P1 ;  /* 0x000000ffff087224 */ /* 0x000fe200008e0609 */
[----:B------:R-:W-:Y:S01]  /*0410*/  LEA R6, P1, R15, R6, 0xf ;  /* 0x000000060f067211 */ /* 0x000fe200078278ff */
[----:B------:R-:W-:-:S03]  /*0420*/  IMAD.SHL.U32 R9, R26, 0x80000, RZ ;  /* 0x000800001a097824 */ /* 0x000fc600078e00ff */
[----:B------:R-:W-:-:S03]  /*0430*/  LEA.HI.X R7, R15, R7, R8, 0xf, P1 ;  /* 0x000000070f077211 */ /* 0x000fc600008f7c08 */
[----:B------:R-:W-:Y:S01]  /*0440*/  IMAD.WIDE R8, R9, 0x4, R6 ;  /* 0x0000000409087825 */ /* 0x000fe200078e0206 */
[----:B------:R-:W-:-:S06]  /*0450*/  CS2R R6, SRZ ;  /* 0x0000000000067805 */ /* 0x000fcc000001ff00 */
[----:B------:R0:W2:Y:S01]  /*0460*/  @P0 LDG.E.64 R6, desc[UR6][R8.64] ;  /* 0x0000000608060981 */ /* 0x0000a2000c1e1b00 */
[----:B------:R-:W-:Y:S01]  /*0470*/  FADD R10, R10, 9.9999997473787516356e-06 ;  /* 0x3727c5ac0a0a7421 */ /* 0x000fe20000000000 */
[----:B------:R-:W-:-:S03]  /*0480*/  FADD R11, R11, 9.9999997473787516356e-06 ;  /* 0x3727c5ac0b0b7421 */ /* 0x000fc60000000000 */
[----:B------:R-:W1:Y:S08]  /*0490*/  MUFU.SQRT R14, R10 ;  /* 0x0000000a000e7308 */ /* 0x000e700000002000 */
[----:B------:R-:W4:Y:S01]  /*04a0*/  MUFU.SQRT R15, R11 ;  /* 0x0000000b000f7308 */ /* 0x000f220000002000 */
[C---:B-1----:R-:W-:Y:S02]  /*04b0*/  FSETP.GT.AND P1, PT, R14.reuse, 8.50705917302346158658e+37, PT ;  /* 0x7e8000000e00780b */ /* 0x042fe40003f24000 */
[----:B------:R-:W-:-:S02]  /*04c0*/  FSETP.GEU.AND P3, PT, R14, 1.175494350822287508e-38, PT ;  /* 0x008000000e00780b */ /* 0x000fc40003f6e000 */
[C---:B----4-:R-:W-:Y:S02]  /*04d0*/  FSETP.GT.AND P2, PT, R15.reuse, 8.50705917302346158658e+37, PT ;  /* 0x7e8000000f00780b */ /* 0x050fe40003f44000 */
[----:B------:R-:W-:-:S07]  /*04e0*/  FSETP.GEU.AND P4, PT, R15, 1.175494350822287508e-38, PT ;  /* 0x008000000f00780b */ /* 0x000fce0003f8e000 */
[----:B------:R-:W-:-:S04]  /*04f0*/  @P1 FMUL R14, R14, 0.25 ;  /* 0x3e8000000e0e1820 */ /* 0x000fc80000400000 */
[----:B------:R-:W-:Y:S01]  /*0500*/  @!P3 FMUL R14, R14, 16777216 ;  /* 0x4b8000000e0eb820 */ /* 0x000fe20000400000 */
[----:B------:R-:W-:-:S04]  /*0510*/  @P2 FMUL R15, R15, 0.25 ;  /* 0x3e8000000f0f2820 */ /* 0x000fc80000400000 */
[----:B------:R-:W-:Y:S01]  /*0520*/  @!P4 FMUL R15, R15, 16777216 ;  /* 0x4b8000000f0fc820 */ /* 0x000fe20000400000 */
[----:B------:R-:W1:Y:S01]  /*0530*/  S2UR UR5, SR_CgaCtaId ;  /* 0x00000000000579c3 */ /* 0x000e620000008800 */
[----:B------:R-:W4:Y:S01]  /*0540*/  MUFU.RCP R14, R14 ;  /* 0x0000000e000e7308 */ /* 0x000f220000001000 */
[----:B0-----:R-:W-:-:S07]  /*0550*/  IMAD.MOV.U32 R8, RZ, RZ, 0x3e800000 ;  /* 0x3e800000ff087424 */ /* 0x001fce00078e00ff */
[----:B------:R-:W0:Y:S01]  /*0560*/  MUFU.RCP R15, R15 ;  /* 0x0000000f000f7308 */ /* 0x000e220000001000 */
[C---:B------:R-:W-:Y:S02]  /*0570*/  FSEL R9, R8.reuse, 1, P1 ;  /* 0x3f80000008097808 */ /* 0x040fe40000800000 */
[----:B------:R-:W-:-:S03]  /*0580*/  FSEL R8, R8, 1, P2 ;  /* 0x3f80000008087808 */ /* 0x000fc60001000000 */
[----:B------:R-:W-:Y:S02]  /*0590*/  @!P3 FMUL R9, R9, 16777216 ;  /* 0x4b8000000909b820 */ /* 0x000fe40000400000 */
[----:B------:R-:W-:Y:S01]  /*05a0*/  @!P4 FMUL R8, R8, 16777216 ;  /* 0x4b8000000808c820 */ /* 0x000fe20000400000 */
[----:B-----5:R-:W-:Y:S01]  /*05b0*/  FADD R18, -R18, R20 ;  /* 0x0000001412127221 */ /* 0x020fe20000000100 */
[----:B----4-:R-:W-:Y:S01]  /*05c0*/  FMUL R11, R14, R9 ;  /* 0x000000090e0b7220 */ /* 0x010fe20000400000 */
[----:B------:R-:W-:Y:S01]  /*05d0*/  FADD R19, -R19, R21 ;  /* 0x0000001513137221 */ /* 0x000fe20000000100 */
[----:B0-----:R-:W-:Y:S01]  /*05e0*/  FMUL R10, R15, R8 ;  /* 0x000000080f0a7220 */ /* 0x001fe20000400000 */
[----:B------:R-:W-:Y:S02]  /*05f0*/  IMAD.SHL.U32 R8, R0, 0x8, RZ ;  /* 0x0000000800087824 */ /* 0x000fe400078e00ff */
[----:B------:R-:W-:Y:S01]  /*0600*/  FMUL R11, R11, R18 ;  /* 0x000000120b0b7220 */ /* 0x000fe20000400000 */
[----:B------:R-:W-:Y:S01]  /*0610*/  UMOV UR4, 0x400 ;  /* 0x0000040000047882 */ /* 0x000fe20000000000 */
[----:B------:R-:W-:Y:S01]  /*0620*/  FMUL R14, R10, R19 ;  /* 0x000000130a0e7220 */ /* 0x000fe20000400000 */
[----:B-1----:R-:W-:Y:S01]  /*0630*/  UPRMT UR4, UR5, 0x654, UR4 ;  /* 0x0000065405047896 */ /* 0x002fe20008000004 */
[----:B------:R-:W-:Y:S01]  /*0640*/  LOP3.LUT R9, R8, 0xf8, RZ, 0xc0, !PT ;  /* 0x000000f808097812 */ /* 0x000fe200078ec0ff */
[----:B---3--:R-:W-:Y:S01]  /*0650*/  FFMA R11, R11, R22, R12 ;  /* 0x000000160b0b7223 */ /* 0x008fe2000000000c */
[----:B------:R-:W-:Y:S01]  /*0660*/  FFMA R13, R14, R23, R13 ;  /* 0x000000170e0d7223 */ /* 0x000fe2000000000d */
[----:B------:R-:W-:-:S02]  /*0670*/  LOP3.LUT R5, R5, 0xf8, R8, 0xf8, !PT ;  /* 0x000000f805057812 */ /* 0x000fc400078ef808 */
[----:B------:R-:W-:Y:S01]  /*0680*/  VIADD R10, R9, UR4 ;  /* 0x00000004090a7c36 */ /* 0x000fe20008000000 */
[----:B------:R-:W-:Y:S02]  /*0690*/  FSETP.GEU.AND P1, PT, R11, RZ, PT ;  /* 0x000000ff0b00720b */ /* 0x000fe40003f2e000 */
[----:B------:R-:W-:Y:S01]  /*06a0*/  FSETP.GEU.AND P2, PT, R13, RZ, PT ;  /* 0x000000ff0d00720b */ /* 0x000fe20003f4e000 */
[----:B------:R-:W-:Y:S01]  /*06b0*/  IMAD R5, R5, 0x4, R10 ;  /* 0x0000000405057824 */ /* 0x000fe200078e020a */
[----:B------:R-:W-:Y:S02]  /*06c0*/  FSEL R15, R11, RZ, P1 ;  /* 0x000000ff0b0f7208 */ /* 0x000fe40000800000 */
[----:B------:R-:W-:Y:S01]  /*06d0*/  FSEL R16, R13, RZ, P2 ;  /* 0x000000ff0d107208 */ /* 0x000fe20001000000 */
[----:B------:R-:W0:Y:S02]  /*06e0*/  LDC.64 R10, c[0x0][0x250] ;  /* 0x00009400ff0a7b82 */ /* 0x000e240000000a00 */
[----:B------:R-:W-:Y:S04]  /*06f0*/  STS [R5], R15 ;  /* 0x0000000f05007388 */ /* 0x000fe80000000800 */
[----:B------:R1:W-:Y:S01]  /*0700*/  STS [R5+0x14], R16 ;  /* 0x0000141005007388 */ /* 0x0003e20000000800 */
[----:B------:R-:W-:Y:S01]  /*0710*/  LOP3.LUT R9, R8, 0x3f8, RZ, 0xc0, !PT ;  /* 0x000003f808097812 */ /* 0x000fe200078ec0ff */
[----:B------:R-:W3:Y:S01]  /*0720*/  LDC.64 R12, c[0x0][0x248] ;  /* 0x00009200ff0c7b82 */ /* 0x000ee20000000a00 */
[----:B------:R-:W-:-:S04]  /*0730*/  LOP3.LUT R8, R24, 0xfc, RZ, 0xc0, !PT ;  /* 0x000000fc18087812 */ /* 0x000fc800078ec0ff */
[----:B------:R-:W-:-:S03]  /*0740*/  IADD3 R14, R9, UR4, R8 ;  /* 0x00000004090e7c10 */ /* 0x000fc6000fffe008 */
[----:B------:R-:W-:Y:S01]  /*0750*/  BAR.SYNC.DEFER_BLOCKING 0x0 ;  /* 0x0000000000007b1d */ /* 0x000fe20000010000 */
[----:B------:R-:W-:Y:S02]  /*0760*/  SHF.R.U32.HI R0, RZ, 0x1, R0 ;  /* 0x00000001ff007819 */ /* 0x000fe40000011600 */
[----:B------:R-:W-:Y:S02]  /*0770*/  LOP3.LUT R2, R2, 0x2, R24, 0xf8, !PT ;  /* 0x0000000202027812 */ /* 0x000fe400078ef818 */
[----:B------:R-:W-:Y:S01]  /*0780*/  SGXT.U32 R0, R0, 0x6 ;  /* 0x000000060000781a */ /* 0x000fe20000000000 */
[----:B------:R-:W-:Y:S01]  /*0790*/  ULDC.64 UR4, c[0x0][0x258] ;  /* 0x0000960000047ab9 */ /* 0x000fe20000000a00 */
[----:B------:R-:W-:Y:S04]  /*07a0*/  LDS R8, [R14] ;  /* 0x000000000e087984 */ /* 0x000fe80000000800 */
[----:B------:R-:W4:Y:S01]  /*07b0*/  LDS R9, [R14+0x4] ;  /* 0x000004000e097984 */ /* 0x000f220000000800 */
[----:B------:R-:W-:-:S02]  /*07c0*/  LOP3.LUT R3, R3, R0, RZ, 0xfc, !PT ;  /* 0x0000000003037212 */ /* 0x000fc400078efcff */
[----:B------:R-:W-:-:S04]  /*07d0*/  ISETP.GE.AND P1, PT, R2, 0x4, PT ;  /* 0x000000040200780c */ /* 0x000fc80003f26270 */
[C---:B------:R-:W-:Y:S01]  /*07e0*/  ISETP.LT.AND P1, PT, R3.reuse, 0x200, !P1 ;  /* 0x000002000300780c */ /* 0x040fe20004f21270 */
[----:B------:R-:W-:Y:S01]  /*07f0*/  IMAD R3, R3, 0x4, R2 ;  /* 0x0000000403037824 */ /* 0x000fe200078e0202 */
[----:B------:R-:W-:Y:S02]  /*0800*/  FSETP.GTU.AND P3, PT, R15, RZ, PT ;  /* 0x000000ff0f00720b */ /* 0x000fe40003f6c000 */
[----:B------:R-:W-:Y:S01]  /*0810*/  FSETP.GTU.AND P2, PT, R16, RZ, PT ;  /* 0x000000ff1000720b */ /* 0x000fe20003f4c000 */
[----:B---3--:R-:W-:Y:S01]  /*0820*/  IMAD.WIDE R12, R3, 0x4, R12 ;  /* 0x00000004030c7825 */ /* 0x008fe200078e020c */
[----:B------:R-:W-:Y:S02]  /*0830*/  SEL R0, RZ, 0x1, P3 ;  /* 0x00000001ff007807 */ /* 0x000fe40001800000 */
[----:B------:R-:W-:Y:S01]  /*0840*/  SEL R3, RZ, 0x100, P2 ;  /* 0x00000100ff037807 */ /* 0x000fe20001000000 */
[----:B0-----:R-:W-:Y:S01]  /*0850*/  IMAD.WIDE R10, R4, 0x4, R10 ;  /* 0x00000004040a7825 */ /* 0x001fe200078e020a */
[----:B------:R-:W-:-:S03]  /*0860*/  IADD3 R2, P2, R4, UR4, RZ ;  /* 0x0000000404027c10 */ /* 0x000fc6000ff5e0ff */
[----:B-1----:R-:W-:Y:S01]  /*0870*/  IMAD.IADD R5, R0, 0x1, R3 ;  /* 0x0000000100057824 */ /* 0x002fe200078e0203 */
[----:B------:R-:W-:Y:S01]  /*0880*/  LEA.HI.X.SX32 R3, R4, UR5, 0x1, P2 ;  /* 0x0000000504037c11 */ /* 0x000fe200090f0eff */
[----:B----4-:R0:W-:Y:S01]  /*0890*/  @P1 STG.E.64 desc[UR6][R12.64], R8 ;  /* 0x000000080c001986 */ /* 0x0101e2000c101b06 */
[----:B--2---:R-:W-:Y:S01]  /*08a0*/  FADD R6, R15, R6 ;  /* 0x000000060f067221 */ /* 0x004fe20000000000 */
[----:B------:R-:W-:-:S05]  /*08b0*/  FADD R7, R16, R7 ;  /* 0x0000000710077221 */ /* 0x000fca0000000000 */
[----:B------:R0:W-:Y:S02]  /*08c0*/  @P0 STG.E.64 desc[UR6][R10.64], R6 ;  /* 0x000000060a000986 */ /* 0x0001e4000c101b06 */
[----:B0-----:R-:W-:Y:S05]  /*08d0*/  @!P0 EXIT ;  /* 0x000000000000894d */ /* 0x001fea0003800000 */
[----:B------:R-:W-:Y:S01]  /*08e0*/  STG.E.U16 desc[UR6][R2.64], R5 ;  /* 0x0000000502007986 */ /* 0x000fe2000c101506 */
[----:B------:R-:W-:Y:S05]  /*08f0*/  EXIT ;  /* 0x000000000000794d */ /* 0x000fea0003800000 */
.L_x_0:
[----:B------:R-:W-:-:S00]  /*0900*/  BRA `(.L_x_0) ;  /* 0xfffffffc00fc7947 */ /* 0x000fc0000383ffff */
[----:B------:R-:W-:-:S00]  /*0910*/  NOP ;  /* 0x0000000000007918 */ /* 0x000fc00000000000 */
        /* <DEDUP_REMOVED lines=14> */
.L_x_1:


//--------------------- .nv.global.init           --------------------------
	.section	.nv.global.init,"aw",@progbits
.nv.global.init:
	.type		_$_str,@object
	.size		_$_str,(_$_str_$_2 - _$_str)
_$_str:
        /*0000*/ 	.byte	0x5f, 0x5f, 0x43, 0x55, 0x44, 0x41, 0x5f, 0x46, 0x54, 0x5a, 0x00
	.type		_$_str_$_2,@object
	.size		_$_str_$_2,(.L_1 - _$_str_$_2)
_$_str_$_2:
        /*000b*/ 	.byte	0x5f, 0x5f, 0x43, 0x55, 0x44, 0x41, 0x5f, 0x50, 0x52, 0x45, 0x43, 0x5f, 0x53, 0x51, 0x52, 0x54
        /*001b*/ 	.byte	0x00
.L_1:


//--------------------- .nv.shared.triton_poi_fused__native_batch_norm_legit_no_training__unsafe_index_add_relu_threshold_backward_11 --------------------------
	.section	.nv.shared.triton_poi_fused__native_batch_norm_legit_no_training__unsafe_index_add_relu_threshold_backward_11,"aw",@nobits
	.sectionflags	@""
	.align	16
	.zero		1024


//--------------------- .nv.constant0.triton_poi_fused__native_batch_norm_legit_no_training__unsafe_index_add_relu_threshold_backward_11 --------------------------
	.section	.nv.constant0.triton_poi_fused__native_batch_norm_legit_no_training__unsafe_index_add_relu_threshold_backward_11,"a",@progbits
	.sectionflags	@""
	.align	4
.nv.constant0.triton_poi_fused__native_batch_norm_legit_no_training__unsafe_index_add_relu_threshold_backward_11:
	.zero		616
